	.headerflags	@"EF_CUDA_TEXMODE_UNIFIED EF_CUDA_64BIT_ADDRESS EF_CUDA_ACCELERATORS EF_CUDA_SM90 EF_CUDA_VIRTUAL_SM(EF_CUDA_SM90)"
	.elftype	@"ET_EXEC"


//--------------------- .nv.info                  --------------------------
	.section	.nv.info,"",@"SHT_CUDA_INFO"
	.align	4


	//----- nvinfo : EIATTR_REGCOUNT
	.align		4
        /*0000*/ 	.byte	0x04, 0x2f
        /*0002*/ 	.short	(.L_2 - .L_1)
	.align		4
.L_1:
        /*0004*/ 	.word	index@(triton_poi_fused__unsafe_index_elu_19)
        /*0008*/ 	.word	0x00000011


	//----- nvinfo : EIATTR_MIN_STACK_SIZE
	.align		4
.L_2:
        /*000c*/ 	.byte	0x04, 0x12
        /*000e*/ 	.short	(.L_4 - .L_3)
	.align		4
.L_3:
        /*0010*/ 	.word	index@(triton_poi_fused__unsafe_index_elu_19)
        /*0014*/ 	.word	0x00000000


	//----- nvinfo : EIATTR_FRAME_SIZE
	.align		4
.L_4:
        /*0018*/ 	.byte	0x04, 0x11
        /*001a*/ 	.short	(.L_6 - .L_5)
	.align		4
.L_5:
        /*001c*/ 	.word	index@(triton_poi_fused__unsafe_index_elu_19)
        /*0020*/ 	.word	0x00000000


	//----- nvinfo : EIATTR_MIN_STACK_SIZE
	.align		4
.L_6:
        /*0024*/ 	.byte	0x04, 0x12
        /*0026*/ 	.short	(.L_8 - .L_7)
	.align		4
.L_7:
        /*0028*/ 	.word	index@(triton_poi_fused__unsafe_index_elu_19)
        /*002c*/ 	.word	0x00000000
.L_8:


//--------------------- .nv.info.triton_poi_fused__unsafe_index_elu_19 --------------------------
	.section	.nv.info.triton_poi_fused__unsafe_index_elu_19,"",@"SHT_CUDA_INFO"
	.sectionflags	@""
	.align	4


	//----- nvinfo : EIATTR_CUDA_API_VERSION
	.align		4
        /*0000*/ 	.byte	0x04, 0x37
        /*0002*/ 	.short	(.L_10 - .L_9)
.L_9:
        /*0004*/ 	.word	0x0000007c


	//----- nvinfo : EIATTR_KPARAM_INFO
	.align		4
.L_10:
        /*0008*/ 	.byte	0x04, 0x17
        /*000a*/ 	.short	(.L_12 - .L_11)
.L_11:
        /*000c*/ 	.word	0x00000000
        /*0010*/ 	.short	0x0003
        /*0012*/ 	.short	0x0018
        /*0014*/ 	.byte	0x00, 0xf0, 0x11, 0x00


	//----- nvinfo : EIATTR_KPARAM_INFO
	.align		4
.L_12:
        /*0018*/ 	.byte	0x04, 0x17
        /*001a*/ 	.short	(.L_14 - .L_13)
.L_13:
        /*001c*/ 	.word	0x00000000
        /*0020*/ 	.short	0x0002
        /*0022*/ 	.short	0x0010
        /*0024*/ 	.byte	0x00, 0xf4, 0x21, 0x00


	//----- nvinfo : EIATTR_KPARAM_INFO
	.align		4
.L_14:
        /*0028*/ 	.byte	0x04, 0x17
        /*002a*/ 	.short	(.L_16 - .L_15)
.L_15:
        /*002c*/ 	.word	0x00000000
        /*0030*/ 	.short	0x0001
        /*0032*/ 	.short	0x0008
        /*0034*/ 	.byte	0x00, 0xf4, 0x21, 0x00


	//----- nvinfo : EIATTR_KPARAM_INFO
	.align		4
.L_16:
        /*0038*/ 	.byte	0x04, 0x17
        /*003a*/ 	.short	(.L_18 - .L_17)
.L_17:
        /*003c*/ 	.word	0x00000000
        /*0040*/ 	.short	0x0000
        /*0042*/ 	.short	0x0000
        /*0044*/ 	.byte	0x00, 0xf4, 0x21, 0x00


	//----- nvinfo : EIATTR_SPARSE_MMA_MASK
	.align		4
.L_18:
        /*0048*/ 	.byte	0x03, 0x50
        /*004a*/ 	.short	0x0000


	//----- nvinfo : EIATTR_MAXREG_COUNT
	.align		4
        /*004c*/ 	.byte	0x03, 0x1b
        /*004e*/ 	.short	0x00ff


	//----- nvinfo : EIATTR_EXIT_INSTR_OFFSETS
	.align		4
        /*0050*/ 	.byte	0x04, 0x1c
        /*0052*/ 	.short	(.L_20 - .L_19)


	//   ....[0]....
.L_19:
        /*0054*/ 	.word	0x000006a0


	//----- nvinfo : EIATTR_REQNTID
	.align		4
.L_20:
        /*0058*/ 	.byte	0x04, 0x10
        /*005a*/ 	.short	(.L_22 - .L_21)
.L_21:
        /*005c*/ 	.word	0x00000100
        /*0060*/ 	.word	0x00000001
        /*0064*/ 	.word	0x00000001


	//----- nvinfo : EIATTR_CBANK_PARAM_SIZE
	.align		4
.L_22:
        /*0068*/ 	.byte	0x03, 0x19
        /*006a*/ 	.short	0x001c


	//----- nvinfo : EIATTR_PARAM_CBANK
	.align		4
        /*006c*/ 	.byte	0x04, 0x0a
        /*006e*/ 	.short	(.L_24 - .L_23)
	.align		4
.L_23:
        /*0070*/ 	.word	index@(.nv.constant0.triton_poi_fused__unsafe_index_elu_19)
        /*0074*/ 	.short	0x0210
        /*0076*/ 	.short	0x001c


	//----- nvinfo : EIATTR_SW_WAR
	.align		4
.L_24:
        /*0078*/ 	.byte	0x04, 0x36
        /*007a*/ 	.short	(.L_26 - .L_25)
.L_25:
        /*007c*/ 	.word	0x00000008
.L_26:


//--------------------- .nv.callgraph             --------------------------
	.section	.nv.callgraph,"",@"SHT_CUDA_CALLGRAPH"
	.align	4
	.sectionentsize	8
	.align		4
        /*0000*/ 	.word	0x00000000
	.align		4
        /*0004*/ 	.word	0xffffffff
	.align		4
        /*0008*/ 	.word	0x00000000
	.align		4
        /*000c*/ 	.word	0xfffffffe
	.align		4
        /*0010*/ 	.word	0x00000000
	.align		4
        /*0014*/ 	.word	0xfffffffd
	.align		4
        /*0018*/ 	.word	0x00000000
	.align		4
        /*001c*/ 	.word	0xfffffffc


//--------------------- .nv.constant4             --------------------------
	.section	.nv.constant4,"a",@progbits
	.align	8
	.align		8
.nv.constant4:
        /*0000*/ 	.dword	_$_str


//--------------------- .text.triton_poi_fused__unsafe_index_elu_19 --------------------------
	.section	.text.triton_poi_fused__unsafe_index_elu_19,"ax",@progbits
	.align	128
        .global         triton_poi_fused__unsafe_index_elu_19
        .type           triton_poi_fused__unsafe_index_elu_19,@function
        .size           triton_poi_fused__unsafe_index_elu_19,(.L_x_1 - triton_poi_fused__unsafe_index_elu_19)
        .other          triton_poi_fused__unsafe_index_elu_19,@"STO_CUDA_ENTRY STV_DEFAULT"
triton_poi_fused__unsafe_index_elu_19:
.text.triton_poi_fused__unsafe_index_elu_19:
[----:B------:R-:W-:Y:S01]  /*0000*/  LDC R1, c[0x0][0x28] ;  /* 0x00000a00ff017b82 */ /* 0x000fe20000000800 */
[----:B------:R-:W1:Y:S07]  /*0010*/  S2R R0, SR_TID.X ;  /* 0x0000000000007919 */ /* 0x000e6e0000002100 */
[----:B------:R-:W2:Y:S01]  /*0020*/  LDC.64 R4, c[0x0][0x210] ;  /* 0x00008400ff047b82 */ /* 0x000ea20000000a00 */
[----:B------:R-:W-:Y:S01]  /*0030*/  ULDC.64 UR4, c[0x0][0x208] ;  /* 0x0000820000047ab9 */ /* 0x000fe20000000a00 */
[----:B------:R-:W-:Y:S01]  /*0040*/  ULDC.64 UR6, c[0x0][0x218] ;  /* 0x0000860000067ab9 */ /* 0x000fe20000000a00 */
[----:B------:R-:W3:Y:S01]  /*0050*/  S2R R11, SR_CTAID.X ;  /* 0x00000000000b7919 */ /* 0x000ee20000002500 */
[----:B-1----:R-:W-:-:S05]  /*0060*/  IMAD.SHL.U32 R0, R0, 0x2, RZ ;  /* 0x0000000200007824 */ /* 0x002fca00078e00ff */
[----:B------:R-:W-:-:S05]  /*0070*/  LOP3.LUT R0, R0, 0x1fe, RZ, 0xc0, !PT ;  /* 0x000001fe00007812 */ /* 0x000fca00078ec0ff */
[----:B---3--:R-:W-:-:S05]  /*0080*/  IMAD R0, R11, 0x200, R0 ;  /* 0x000002000b007824 */ /* 0x008fca00078e0200 */
[----:B------:R-:W-:-:S04]  /*0090*/  SHF.R.S32.HI R3, RZ, 0x1f, R0 ;  /* 0x0000001fff037819 */ /* 0x000fc80000011400 */
[----:B------:R-:W-:-:S04]  /*00a0*/  LEA.HI R3, R3, R0, RZ, 0x3 ;  /* 0x0000000003037211 */ /* 0x000fc800078f18ff */
[----:B------:R-:W-:Y:S02]  /*00b0*/  SHF.R.S32.HI R2, RZ, 0x3, R3 ;  /* 0x00000003ff027819 */ /* 0x000fe40000011403 */
[----:B------:R-:W-:Y:S02]  /*00c0*/  LOP3.LUT R9, R3, 0xfffffff8, RZ, 0xc0, !PT ;  /* 0xfffffff803097812 */ /* 0x000fe400078ec0ff */
[----:B------:R-:W-:-:S03]  /*00d0*/  LEA.HI R6, R2, R2, RZ, 0x3 ;  /* 0x0000000202067211 */ /* 0x000fc600078f18ff */
[----:B------:R-:W-:Y:S01]  /*00e0*/  IMAD.IADD R9, R0, 0x1, -R9 ;  /* 0x0000000100097824 */ /* 0x000fe200078e0a09 */
[----:B------:R-:W-:-:S05]  /*00f0*/  LOP3.LUT R7, R6, 0xfffffff8, RZ, 0xc0, !PT ;  /* 0xfffffff806077812 */ /* 0x000fca00078ec0ff */
[----:B------:R-:W-:-:S04]  /*0100*/  IMAD.IADD R7, R2, 0x1, -R7 ;  /* 0x0000000102077824 */ /* 0x000fc800078e0a07 */
[----:B--2---:R-:W-:-:S06]  /*0110*/  IMAD.WIDE R2, R7, 0x8, R4 ;  /* 0x0000000807027825 */ /* 0x004fcc00078e0204 */
[----:B------:R-:W2:Y:S01]  /*0120*/  LDG.E.EL.64 R2, desc[UR4][R2.64] ;  /* 0x0000000402027981 */ /* 0x000ea2000c2e1b00 */
[----:B------:R-:W-:-:S06]  /*0130*/  IMAD.WIDE R4, R9, 0x8, R4 ;  /* 0x0000000809047825 */ /* 0x000fcc00078e0204 */
[----:B------:R-:W3:Y:S01]  /*0140*/  LDG.E.EL.128 R4, desc[UR4][R4.64] ;  /* 0x0000000404047981 */ /* 0x000ee2000c2e1d00 */
[----:B------:R-:W-:Y:S02]  /*0150*/  SHF.R.S32.HI R10, RZ, 0x16, R11 ;  /* 0x00000016ff0a7819 */ /* 0x000fe4000001140b */
[----:B--2---:R-:W-:-:S04]  /*0160*/  SHF.R.U32.HI R9, RZ, 0x1d, R3 ;  /* 0x0000001dff097819 */ /* 0x004fc80000011603 */
[----:B------:R-:W-:Y:S02]  /*0170*/  LOP3.LUT R9, R9, 0x4, RZ, 0xc0, !PT ;  /* 0x0000000409097812 */ /* 0x000fe400078ec0ff */
[----:B---3--:R-:W-:Y:S02]  /*0180*/  LEA R12, P1, R4, UR6, 0x2 ;  /* 0x00000006040c7c11 */ /* 0x008fe4000f8210ff */
[----:B------:R-:W-:Y:S02]  /*0190*/  IADD3 R8, P0, R2, R9, RZ ;  /* 0x0000000902087210 */ /* 0x000fe40007f1e0ff */
[----:B------:R-:W-:Y:S02]  /*01a0*/  SHF.R.U32.HI R9, RZ, 0x1b, R5 ;  /* 0x0000001bff097819 */ /* 0x000fe40000011605 */
[----:B------:R-:W-:Y:S01]  /*01b0*/  SHF.R.U32.HI R2, RZ, 0x1b, R7 ;  /* 0x0000001bff027819 */ /* 0x000fe20000011607 */
[----:B------:R-:W-:Y:S01]  /*01c0*/  IMAD.X R13, RZ, RZ, R3, P0 ;  /* 0x000000ffff0d7224 */ /* 0x000fe200000e0603 */
[----:B------:R-:W-:-:S02]  /*01d0*/  SGXT R3, R10, 0x1 ;  /* 0x000000010a03781a */ /* 0x000fc40000000200 */
[----:B------:R-:W-:Y:S02]  /*01e0*/  LEA.HI.X R11, R4, UR7, R5, 0x2, P1 ;  /* 0x00000007040b7c11 */ /* 0x000fe400088f1405 */
[C---:B------:R-:W-:Y:S01]  /*01f0*/  SHF.L.U64.HI R10, R8.reuse, 0x4, R13 ;  /* 0x00000004080a7819 */ /* 0x040fe2000001020d */
[----:B------:R-:W-:Y:S01]  /*0200*/  IMAD.SHL.U32 R8, R8, 0x10, RZ ;  /* 0x0000001008087824 */ /* 0x000fe200078e00ff */
[----:B------:R-:W-:Y:S02]  /*0210*/  LOP3.LUT R9, R9, 0x10, RZ, 0xc0, !PT ;  /* 0x0000001009097812 */ /* 0x000fe400078ec0ff */
[----:B------:R-:W-:Y:S02]  /*0220*/  LEA.HI R3, R3, R0, RZ, 0x6 ;  /* 0x0000000003037211 */ /* 0x000fe400078f30ff */
[----:B------:R-:W-:Y:S02]  /*0230*/  LEA R5, P2, R6, UR6, 0x2 ;  /* 0x0000000606057c11 */ /* 0x000fe4000f8410ff */
[----:B------:R-:W-:-:S02]  /*0240*/  LOP3.LUT R2, R2, 0x10, RZ, 0xc0, !PT ;  /* 0x0000001002027812 */ /* 0x000fc400078ec0ff */
[----:B------:R-:W-:Y:S02]  /*0250*/  IADD3 R4, P0, P1, R8, R12, R9 ;  /* 0x0000000c08047210 */ /* 0x000fe4000791e009 */
[----:B------:R-:W-:Y:S02]  /*0260*/  SHF.R.S32.HI R3, RZ, 0x6, R3 ;  /* 0x00000006ff037819 */ /* 0x000fe40000011403 */
[----:B------:R-:W-:Y:S02]  /*0270*/  LEA.HI.X R7, R6, UR7, R7, 0x2, P2 ;  /* 0x0000000706077c11 */ /* 0x000fe400090f1407 */
[----:B------:R-:W-:Y:S01]  /*0280*/  IADD3 R6, P2, P3, R8, R5, R2 ;  /* 0x0000000508067210 */ /* 0x000fe20007b5e002 */
[----:B------:R-:W-:Y:S01]  /*0290*/  IMAD.SHL.U32 R3, R3, 0x10, RZ ;  /* 0x0000001003037824 */ /* 0x000fe200078e00ff */
[C---:B------:R-:W-:Y:S02]  /*02a0*/  IADD3.X R5, R10.reuse, R11, RZ, P0, P1 ;  /* 0x0000000b0a057210 */ /* 0x040fe400007e24ff */
[----:B------:R-:W-:Y:S01]  /*02b0*/  IADD3.X R7, R10, R7, RZ, P2, P3 ;  /* 0x000000070a077210 */ /* 0x000fe200017e64ff */
[----:B------:R-:W-:-:S04]  /*02c0*/  IMAD.WIDE R4, R3, 0x4, R4 ;  /* 0x0000000403047825 */ /* 0x000fc800078e0204 */
[----:B------:R-:W-:Y:S01]  /*02d0*/  IMAD.WIDE R6, R3, 0x4, R6 ;  /* 0x0000000403067825 */ /* 0x000fe200078e0206 */
[----:B------:R-:W2:Y:S04]  /*02e0*/  LDG.E.EL R2, desc[UR4][R4.64] ;  /* 0x0000000404027981 */ /* 0x000ea8000c2e1900 */
[----:B------:R-:W3:Y:S01]  /*02f0*/  LDG.E.EL R3, desc[UR4][R6.64] ;  /* 0x0000000406037981 */ /* 0x000ee2000c2e1900 */
[C---:B--2---:R-:W-:Y:S01]  /*0300*/  FMUL R8, R2.reuse, 1.4426950216293334961 ;  /* 0x3fb8aa3b02087820 */ /* 0x044fe20000400000 */
[----:B------:R-:W-:Y:S01]  /*0310*/  FADD.FTZ R9, |R2|, -RZ ;  /* 0x800000ff02097221 */ /* 0x000fe20000010200 */
[C---:B---3--:R-:W-:Y:S01]  /*0320*/  FMUL R10, R3.reuse, 1.4426950216293334961 ;  /* 0x3fb8aa3b030a7820 */ /* 0x048fe20000400000 */
[----:B------:R-:W-:-:S03]  /*0330*/  FADD.FTZ R11, |R3|, -RZ ;  /* 0x800000ff030b7221 */ /* 0x000fc60000010200 */
[----:B------:R-:W1:Y:S01]  /*0340*/  FRND R8, R8 ;  /* 0x0000000800087307 */ /* 0x000e620000201000 */
[----:B------:R-:W-:Y:S02]  /*0350*/  FSETP.GEU.AND P0, PT, R9, 0.40999999642372131348, PT ;  /* 0x3ed1eb850900780b */ /* 0x000fe40003f0e000 */
[----:B------:R-:W-:-:S05]  /*0360*/  FSETP.GEU.AND P1, PT, R11, 0.40999999642372131348, PT ;  /* 0x3ed1eb850b00780b */ /* 0x000fca0003f2e000 */
[----:B------:R-:W2:Y:S01]  /*0370*/  FRND R10, R10 ;  /* 0x0000000a000a7307 */ /* 0x000ea20000201000 */
[----:B-1----:R-:W-:Y:S01]  /*0380*/  FSEL R9, R8, RZ, P0 ;  /* 0x000000ff08097208 */ /* 0x002fe20000000000 */
[----:B------:R-:W-:Y:S01]  /*0390*/  IMAD.MOV.U32 R8, RZ, RZ, 0x3ab5ebe6 ;  /* 0x3ab5ebe6ff087424 */ /* 0x000fe200078e00ff */
[----:B------:R-:W-:Y:S02]  /*03a0*/  FSETP.NEU.AND P0, PT, R3, RZ, PT ;  /* 0x000000ff0300720b */ /* 0x000fe40003f0d000 */
[C---:B------:R-:W-:Y:S01]  /*03b0*/  FSETP.NEU.AND P4, PT, R9.reuse, 128, PT ;  /* 0x430000000900780b */ /* 0x040fe20003f8d000 */
[----:B------:R-:W-:Y:S01]  /*03c0*/  FFMA.FTZ R6, -R9, 0.693145751953125, R2 ;  /* 0x3f31720009067823 */ /* 0x000fe20000010102 */
[----:B--2---:R-:W-:-:S03]  /*03d0*/  FSEL R12, R10, RZ, P1 ;  /* 0x000000ff0a0c7208 */ /* 0x004fc60000800000 */
[C---:B------:R-:W-:Y:S01]  /*03e0*/  FFMA.FTZ R6, -R9.reuse, 1.428606765330187045e-06, R6 ;  /* 0x35bfbe8e09067823 */ /* 0x040fe20000010106 */
[----:B------:R-:W-:Y:S02]  /*03f0*/  FSEL R4, R9, 127, P4 ;  /* 0x42fe000009047808 */ /* 0x000fe40002000000 */
[C---:B------:R-:W-:Y:S01]  /*0400*/  FSETP.NEU.AND P2, PT, R12.reuse, 128, PT ;  /* 0x430000000c00780b */ /* 0x040fe20003f4d000 */
[----:B------:R-:W-:Y:S01]  /*0410*/  FFMA.FTZ R5, -R12, 0.693145751953125, R3 ;  /* 0x3f3172000c057823 */ /* 0x000fe20000010103 */
[-C--:B------:R-:W-:Y:S01]  /*0420*/  FFMA.FTZ R7, R6, R8.reuse, 0.0083824126049876213074 ;  /* 0x3c09566306077423 */ /* 0x080fe20000010008 */
[----:B------:R-:W-:Y:S02]  /*0430*/  FSETP.NEU.AND P1, PT, R2, RZ, PT ;  /* 0x000000ff0200720b */ /* 0x000fe40003f2d000 */
[C---:B------:R-:W-:Y:S01]  /*0440*/  FFMA.FTZ R9, -R12.reuse, 1.428606765330187045e-06, R5 ;  /* 0x35bfbe8e0c097823 */ /* 0x040fe20000010105 */
[----:B------:R-:W-:Y:S01]  /*0450*/  FSEL R12, R12, 127, P2 ;  /* 0x42fe00000c0c7808 */ /* 0x000fe20001000000 */
[----:B------:R-:W-:Y:S01]  /*0460*/  FFMA.FTZ R7, R6, R7, 0.041667830199003219604 ;  /* 0x3d2aabe306077423 */ /* 0x000fe20000010007 */
[----:B------:R-:W1:Y:S01]  /*0470*/  MUFU.EX2 R5, R4 ;  /* 0x0000000400057308 */ /* 0x000e620000000800 */
[----:B------:R-:W-:Y:S01]  /*0480*/  FFMA.FTZ R8, R9, R8, 0.0083824126049876213074 ;  /* 0x3c09566309087423 */ /* 0x000fe20000010008 */
[----:B------:R-:W-:Y:S01]  /*0490*/  FSETP.GT.AND P3, PT, R12, 128, PT ;  /* 0x430000000c00780b */ /* 0x000fe20003f64000 */
[----:B------:R-:W-:-:S02]  /*04a0*/  FFMA.FTZ R7, R6, R7, 0.16666397452354431152 ;  /* 0x3e2aa9f606077423 */ /* 0x000fc40000010007 */
[C---:B------:R-:W-:Y:S02]  /*04b0*/  FFMA.FTZ R10, R9.reuse, R8, 0.041667830199003219604 ;  /* 0x3d2aabe3090a7423 */ /* 0x040fe40000010008 */
[C---:B------:R-:W-:Y:S01]  /*04c0*/  FFMA.FTZ R7, R6.reuse, R7, 0.49999994039535522461 ;  /* 0x3efffffe06077423 */ /* 0x040fe20000010007 */
[----:B------:R-:W2:Y:S01]  /*04d0*/  MUFU.EX2 R8, R12 ;  /* 0x0000000c00087308 */ /* 0x000ea20000000800 */
[C---:B------:R-:W-:Y:S02]  /*04e0*/  FFMA.FTZ R10, R9.reuse, R10, 0.16666397452354431152 ;  /* 0x3e2aa9f6090a7423 */ /* 0x040fe4000001000a */
[----:B------:R-:W-:Y:S02]  /*04f0*/  FMUL R7, R6, R7 ;  /* 0x0000000706077220 */ /* 0x000fe40000400000 */
[----:B------:R-:W-:-:S04]  /*0500*/  FFMA.FTZ R10, R9, R10, 0.49999994039535522461 ;  /* 0x3efffffe090a7423 */ /* 0x000fc8000001000a */
[C---:B------:R-:W-:Y:S01]  /*0510*/  FMUL R14, R9.reuse, R10 ;  /* 0x0000000a090e7220 */ /* 0x040fe20000400000 */
[----:B------:R-:W-:Y:S02]  /*0520*/  FFMA.FTZ R10, R6, R7, R6 ;  /* 0x00000007060a7223 */ /* 0x000fe40000010006 */
[----:B------:R-:W3:Y:S01]  /*0530*/  LDC.64 R6, c[0x0][0x220] ;  /* 0x00008800ff067b82 */ /* 0x000ee20000000a00 */
[----:B------:R-:W-:Y:S01]  /*0540*/  FFMA.FTZ R9, R9, R14, R9 ;  /* 0x0000000e09097223 */ /* 0x000fe20000010009 */
[----:B-1----:R-:W-:Y:S01]  /*0550*/  FADD R14, R5, -1 ;  /* 0xbf800000050e7421 */ /* 0x002fe20000000000 */
[----:B--2---:R-:W-:-:S03]  /*0560*/  FADD R11, R8, -1 ;  /* 0xbf800000080b7421 */ /* 0x004fc60000000000 */
[----:B------:R-:W-:Y:S01]  /*0570*/  FFMA.FTZ R5, R5, R10, R14 ;  /* 0x0000000a05057223 */ /* 0x000fe2000001000e */
[----:B------:R-:W-:Y:S01]  /*0580*/  FFMA.FTZ R8, R8, R9, R11 ;  /* 0x0000000908087223 */ /* 0x000fe2000001000b */
[----:B------:R-:W-:Y:S02]  /*0590*/  FADD R9, R2, R2 ;  /* 0x0000000202097221 */ /* 0x000fe40000000000 */
[----:B------:R-:W-:Y:S01]  /*05a0*/  @!P4 FADD R5, R5, R5 ;  /* 0x000000050505c221 */ /* 0x000fe20000000000 */
[----:B------:R-:W-:Y:S01]  /*05b0*/  @!P2 FADD R8, R8, R8 ;  /* 0x000000080808a221 */ /* 0x000fe20000000000 */
[----:B------:R-:W-:Y:S02]  /*05c0*/  FSETP.GT.AND P4, PT, R4, 128, PT ;  /* 0x430000000400780b */ /* 0x000fe40003f84000 */
[----:B------:R-:W-:Y:S02]  /*05d0*/  FSETP.GEU.AND P2, PT, R12, -25, PT ;  /* 0xc1c800000c00780b */ /* 0x000fe40003f4e000 */
[----:B------:R-:W-:-:S02]  /*05e0*/  FSEL R8, R8, +INF , !P3 ;  /* 0x7f80000008087808 */ /* 0x000fc40005800000 */
[----:B------:R-:W-:Y:S02]  /*05f0*/  FSETP.GEU.AND P3, PT, R4, -25, PT ;  /* 0xc1c800000400780b */ /* 0x000fe40003f6e000 */
[----:B------:R-:W-:Y:S02]  /*0600*/  FSEL R5, R5, +INF , !P4 ;  /* 0x7f80000005057808 */ /* 0x000fe40006000000 */
[----:B------:R-:W-:Y:S01]  /*0610*/  FSEL R8, R8, -1, P2 ;  /* 0xbf80000008087808 */ /* 0x000fe20001000000 */
[----:B------:R-:W-:Y:S01]  /*0620*/  @!P0 FADD R8, R3, R3 ;  /* 0x0000000303088221 */ /* 0x000fe20000000000 */
[----:B------:R-:W-:Y:S01]  /*0630*/  @P1 FSEL R9, R5, -1, P3 ;  /* 0xbf80000005091808 */ /* 0x000fe20001800000 */
[----:B---3--:R-:W-:Y:S01]  /*0640*/  IMAD.WIDE R6, R0, 0x4, R6 ;  /* 0x0000000400067825 */ /* 0x008fe200078e0206 */
[----:B------:R-:W-:Y:S02]  /*0650*/  FSETP.GT.AND P1, PT, R2, RZ, PT ;  /* 0x000000ff0200720b */ /* 0x000fe40003f24000 */
[----:B------:R-:W-:-:S02]  /*0660*/  FSETP.GT.AND P0, PT, R3, RZ, PT ;  /* 0x000000ff0300720b */ /* 0x000fc40003f04000 */
[----:B------:R-:W-:Y:S02]  /*0670*/  FSEL R2, R2, R9, P1 ;  /* 0x0000000902027208 */ /* 0x000fe40000800000 */
[----:B------:R-:W-:-:S05]  /*0680*/  FSEL R3, R3, R8, P0 ;  /* 0x0000000803037208 */ /* 0x000fca0000000000 */
[----:B------:R-:W-:Y:S01]  /*0690*/  STG.E.64 desc[UR4][R6.64], R2 ;  /* 0x0000000206007986 */ /* 0x000fe2000c101b04 */
[----:B------:R-:W-:Y:S05]  /*06a0*/  EXIT ;  /* 0x000000000000794d */ /* 0x000fea0003800000 */
.L_x_0:
[----:B------:R-:W-:-:S00]  /*06b0*/  BRA `(.L_x_0) ;  /* 0xfffffffc00fc7947 */ /* 0x000fc0000383ffff */
[----:B------:R-:W-:-:S00]  /*06c0*/  NOP ;  /* 0x0000000000007918 */ /* 0x000fc00000000000 */
        /* <DEDUP_REMOVED lines=11> */
.L_x_1:


//--------------------- .nv.global.init           --------------------------
	.section	.nv.global.init,"aw",@progbits
.nv.global.init:
	.type		_$_str,@object
	.size		_$_str,(.L_0 - _$_str)
_$_str:
        /*0000*/ 	.byte	0x5f, 0x5f, 0x43, 0x55, 0x44, 0x41, 0x5f, 0x46, 0x54, 0x5a, 0x00
.L_0:


//--------------------- .nv.constant0.triton_poi_fused__unsafe_index_elu_19 --------------------------
	.section	.nv.constant0.triton_poi_fused__unsafe_index_elu_19,"a",@progbits
	.sectionflags	@""
	.align	4
.nv.constant0.triton_poi_fused__unsafe_index_elu_19:
	.zero		556
